	.headerflags	@"EF_CUDA_TEXMODE_UNIFIED EF_CUDA_64BIT_ADDRESS EF_CUDA_ACCELERATORS EF_CUDA_SM90 EF_CUDA_VIRTUAL_SM(EF_CUDA_SM90)"
	.elftype	@"ET_EXEC"


//--------------------- .nv.info                  --------------------------
	.section	.nv.info,"",@"SHT_CUDA_INFO"
	.align	4


	//----- nvinfo : EIATTR_REGCOUNT
	.align		4
        /*0000*/ 	.byte	0x04, 0x2f
        /*0002*/ 	.short	(.L_3 - .L_2)
	.align		4
.L_2:
        /*0004*/ 	.word	index@(triton_poi_fused__native_batch_norm_legit_no_training_add_convolution_relu_20)
        /*0008*/ 	.word	0x00000019


	//----- nvinfo : EIATTR_MIN_STACK_SIZE
	.align		4
.L_3:
        /*000c*/ 	.byte	0x04, 0x12
        /*000e*/ 	.short	(.L_5 - .L_4)
	.align		4
.L_4:
        /*0010*/ 	.word	index@(triton_poi_fused__native_batch_norm_legit_no_training_add_convolution_relu_20)
        /*0014*/ 	.word	0x00000000


	//----- nvinfo : EIATTR_FRAME_SIZE
	.align		4
.L_5:
        /*0018*/ 	.byte	0x04, 0x11
        /*001a*/ 	.short	(.L_7 - .L_6)
	.align		4
.L_6:
        /*001c*/ 	.word	index@(triton_poi_fused__native_batch_norm_legit_no_training_add_convolution_relu_20)
        /*0020*/ 	.word	0x00000000


	//----- nvinfo : EIATTR_MIN_STACK_SIZE
	.align		4
.L_7:
        /*0024*/ 	.byte	0x04, 0x12
        /*0026*/ 	.short	(.L_9 - .L_8)
	.align		4
.L_8:
        /*0028*/ 	.word	index@(triton_poi_fused__native_batch_norm_legit_no_training_add_convolution_relu_20)
        /*002c*/ 	.word	0x00000000
.L_9:


//--------------------- .nv.info.triton_poi_fused__native_batch_norm_legit_no_training_add_convolution_relu_20 --------------------------
	.section	.nv.info.triton_poi_fused__native_batch_norm_legit_no_training_add_convolution_relu_20,"",@"SHT_CUDA_INFO"
	.sectionflags	@""
	.align	4


	//----- nvinfo : EIATTR_CUDA_API_VERSION
	.align		4
        /*0000*/ 	.byte	0x04, 0x37
        /*0002*/ 	.short	(.L_11 - .L_10)
.L_10:
        /*0004*/ 	.word	0x0000007c


	//----- nvinfo : EIATTR_KPARAM_INFO
	.align		4
.L_11:
        /*0008*/ 	.byte	0x04, 0x17
        /*000a*/ 	.short	(.L_13 - .L_12)
.L_12:
        /*000c*/ 	.word	0x00000000
        /*0010*/ 	.short	0x0007
        /*0012*/ 	.short	0x0038
        /*0014*/ 	.byte	0x00, 0xf0, 0x11, 0x00


	//----- nvinfo : EIATTR_KPARAM_INFO
	.align		4
.L_13:
        /*0018*/ 	.byte	0x04, 0x17
        /*001a*/ 	.short	(.L_15 - .L_14)
.L_14:
        /*001c*/ 	.word	0x00000000
        /*0020*/ 	.short	0x0006
        /*0022*/ 	.short	0x0030
        /*0024*/ 	.byte	0x00, 0xf4, 0x21, 0x00


	//----- nvinfo : EIATTR_KPARAM_INFO
	.align		4
.L_15:
        /*0028*/ 	.byte	0x04, 0x17
        /*002a*/ 	.short	(.L_17 - .L_16)
.L_16:
        /*002c*/ 	.word	0x00000000
        /*0030*/ 	.short	0x0005
        /*0032*/ 	.short	0x0028
        /*0034*/ 	.byte	0x00, 0xf4, 0x21, 0x00


	//----- nvinfo : EIATTR_KPARAM_INFO
	.align		4
.L_17:
        /*0038*/ 	.byte	0x04, 0x17
        /*003a*/ 	.short	(.L_19 - .L_18)
.L_18:
        /*003c*/ 	.word	0x00000000
        /*0040*/ 	.short	0x0004
        /*0042*/ 	.short	0x0020
        /*0044*/ 	.byte	0x00, 0xf4, 0x21, 0x00


	//----- nvinfo : EIATTR_KPARAM_INFO
	.align		4
.L_19:
        /*0048*/ 	.byte	0x04, 0x17
        /*004a*/ 	.short	(.L_21 - .L_20)
.L_20:
        /*004c*/ 	.word	0x00000000
        /*0050*/ 	.short	0x0003
        /*0052*/ 	.short	0x0018
        /*0054*/ 	.byte	0x00, 0xf4, 0x21, 0x00


	//----- nvinfo : EIATTR_KPARAM_INFO
	.align		4
.L_21:
        /*0058*/ 	.byte	0x04, 0x17
        /*005a*/ 	.short	(.L_23 - .L_22)
.L_22:
        /*005c*/ 	.word	0x00000000
        /*0060*/ 	.short	0x0002
        /*0062*/ 	.short	0x0010
        /*0064*/ 	.byte	0x00, 0xf4, 0x21, 0x00


	//----- nvinfo : EIATTR_KPARAM_INFO
	.align		4
.L_23:
        /*0068*/ 	.byte	0x04, 0x17
        /*006a*/ 	.short	(.L_25 - .L_24)
.L_24:
        /*006c*/ 	.word	0x00000000
        /*0070*/ 	.short	0x0001
        /*0072*/ 	.short	0x0008
        /*0074*/ 	.byte	0x00, 0xf4, 0x21, 0x00


	//----- nvinfo : EIATTR_KPARAM_INFO
	.align		4
.L_25:
        /*0078*/ 	.byte	0x04, 0x17
        /*007a*/ 	.short	(.L_27 - .L_26)
.L_26:
        /*007c*/ 	.word	0x00000000
        /*0080*/ 	.short	0x0000
        /*0082*/ 	.short	0x0000
        /*0084*/ 	.byte	0x00, 0xf4, 0x21, 0x00


	//----- nvinfo : EIATTR_SPARSE_MMA_MASK
	.align		4
.L_27:
        /*0088*/ 	.byte	0x03, 0x50
        /*008a*/ 	.short	0x0000


	//----- nvinfo : EIATTR_MAXREG_COUNT
	.align		4
        /*008c*/ 	.byte	0x03, 0x1b
        /*008e*/ 	.short	0x00ff


	//----- nvinfo : EIATTR_EXIT_INSTR_OFFSETS
	.align		4
        /*0090*/ 	.byte	0x04, 0x1c
        /*0092*/ 	.short	(.L_29 - .L_28)


	//   ....[0]....
.L_28:
        /*0094*/ 	.word	0x00000460


	//----- nvinfo : EIATTR_REQNTID
	.align		4
.L_29:
        /*0098*/ 	.byte	0x04, 0x10
        /*009a*/ 	.short	(.L_31 - .L_30)
.L_30:
        /*009c*/ 	.word	0x00000080
        /*00a0*/ 	.word	0x00000001
        /*00a4*/ 	.word	0x00000001


	//----- nvinfo : EIATTR_CBANK_PARAM_SIZE
	.align		4
.L_31:
        /*00a8*/ 	.byte	0x03, 0x19
        /*00aa*/ 	.short	0x003c


	//----- nvinfo : EIATTR_PARAM_CBANK
	.align		4
        /*00ac*/ 	.byte	0x04, 0x0a
        /*00ae*/ 	.short	(.L_33 - .L_32)
	.align		4
.L_32:
        /*00b0*/ 	.word	index@(.nv.constant0.triton_poi_fused__native_batch_norm_legit_no_training_add_convolution_relu_20)
        /*00b4*/ 	.short	0x0210
        /*00b6*/ 	.short	0x003c


	//----- nvinfo : EIATTR_SW_WAR
	.align		4
.L_33:
        /*00b8*/ 	.byte	0x04, 0x36
        /*00ba*/ 	.short	(.L_35 - .L_34)
.L_34:
        /*00bc*/ 	.word	0x00000008
.L_35:


//--------------------- .nv.callgraph             --------------------------
	.section	.nv.callgraph,"",@"SHT_CUDA_CALLGRAPH"
	.align	4
	.sectionentsize	8
	.align		4
        /*0000*/ 	.word	0x00000000
	.align		4
        /*0004*/ 	.word	0xffffffff
	.align		4
        /*0008*/ 	.word	0x00000000
	.align		4
        /*000c*/ 	.word	0xfffffffe
	.align		4
        /*0010*/ 	.word	0x00000000
	.align		4
        /*0014*/ 	.word	0xfffffffd
	.align		4
        /*0018*/ 	.word	0x00000000
	.align		4
        /*001c*/ 	.word	0xfffffffc


//--------------------- .nv.constant4             --------------------------
	.section	.nv.constant4,"a",@progbits
	.align	8
	.align		8
.nv.constant4:
        /*0000*/ 	.dword	_$_str
	.align		8
        /*0008*/ 	.dword	_$_str_$_2


//--------------------- .text.triton_poi_fused__native_batch_norm_legit_no_training_add_convolution_relu_20 --------------------------
	.section	.text.triton_poi_fused__native_batch_norm_legit_no_training_add_convolution_relu_20,"ax",@progbits
	.align	128
        .global         triton_poi_fused__native_batch_norm_legit_no_training_add_convolution_relu_20
        .type           triton_poi_fused__native_batch_norm_legit_no_training_add_convolution_relu_20,@function
        .size           triton_poi_fused__native_batch_norm_legit_no_training_add_convolution_relu_20,(.L_x_1 - triton_poi_fused__native_batch_norm_legit_no_training_add_convolution_relu_20)
        .other          triton_poi_fused__native_batch_norm_legit_no_training_add_convolution_relu_20,@"STO_CUDA_ENTRY STV_DEFAULT"
triton_poi_fused__native_batch_norm_legit_no_training_add_convolution_relu_20:
.text.triton_poi_fused__native_batch_norm_legit_no_training_add_convolution_relu_20:
[----:B------:R-:W-:Y:S01]  /*0000*/  LDC R1, c[0x0][0x28] ;  /* 0x00000a00ff017b82 */ /* 0x000fe20000000800 */
[----:B------:R-:W1:Y:S07]  /*0010*/  S2R R0, SR_TID.X ;  /* 0x0000000000007919 */ /* 0x000e6e0000002100 */
[----:B------:R-:W2:Y:S01]  /*0020*/  LDC.64 R6, c[0x0][0x230] ;  /* 0x00008c00ff067b82 */ /* 0x000ea20000000a00 */
[----:B------:R-:W-:Y:S01]  /*0030*/  ULDC.64 UR4, c[0x0][0x208] ;  /* 0x0000820000047ab9 */ /* 0x000fe20000000a00 */
[----:B------:R-:W3:Y:S06]  /*0040*/  S2R R5, SR_CTAID.X ;  /* 0x0000000000057919 */ /* 0x000eec0000002500 */
[----:B------:R-:W4:Y:S08]  /*0050*/  LDC.64 R10, c[0x0][0x220] ;  /* 0x00008800ff0a7b82 */ /* 0x000f300000000a00 */
[----:B------:R-:W5:Y:S08]  /*0060*/  LDC.64 R16, c[0x0][0x240] ;  /* 0x00009000ff107b82 */ /* 0x000f700000000a00 */
[----:B------:R-:W5:Y:S01]  /*0070*/  LDC.64 R18, c[0x0][0x238] ;  /* 0x00008e00ff127b82 */ /* 0x000f620000000a00 */
[----:B-1----:R-:W-:-:S07]  /*0080*/  SHF.L.U32 R0, R0, 0x1, RZ ;  /* 0x0000000100007819 */ /* 0x002fce00000006ff */
[----:B------:R-:W1:Y:S01]  /*0090*/  LDC.64 R12, c[0x0][0x218] ;  /* 0x00008600ff0c7b82 */ /* 0x000e620000000a00 */
[----:B---3--:R-:W-:Y:S02]  /*00a0*/  SHF.R.S32.HI R3, RZ, 0x17, R5 ;  /* 0x00000017ff037819 */ /* 0x008fe40000011405 */
[----:B------:R-:W-:Y:S02]  /*00b0*/  LOP3.LUT R0, R0, 0xfe, RZ, 0xc0, !PT ;  /* 0x000000fe00007812 */ /* 0x000fe400078ec0ff */
[----:B------:R-:W-:Y:S02]  /*00c0*/  SGXT R3, R3, 0x1 ;  /* 0x000000010303781a */ /* 0x000fe40000000200 */
[----:B------:R-:W-:Y:S02]  /*00d0*/  LEA R0, R5, R0, 0x8 ;  /* 0x0000000005007211 */ /* 0x000fe400078e40ff */
[----:B------:R-:W3:Y:S02]  /*00e0*/  LDC.64 R4, c[0x0][0x228] ;  /* 0x00008a00ff047b82 */ /* 0x000ee40000000a00 */
[----:B------:R-:W-:-:S04]  /*00f0*/  LEA.HI R3, R3, R0, RZ, 0x7 ;  /* 0x0000000003037211 */ /* 0x000fc800078f38ff */
[----:B------:R-:W-:-:S04]  /*0100*/  LOP3.LUT R3, R3, 0xffffff80, RZ, 0xc0, !PT ;  /* 0xffffff8003037812 */ /* 0x000fc800078ec0ff */
[----:B------:R-:W-:Y:S02]  /*0110*/  IADD3 R14, R0, -R3, RZ ;  /* 0x80000003000e7210 */ /* 0x000fe40007ffe0ff */
[----:B------:R-:W1:Y:S03]  /*0120*/  LDC.64 R2, c[0x0][0x210] ;  /* 0x00008400ff027b82 */ /* 0x000e660000000a00 */
[----:B--2---:R-:W-:-:S06]  /*0130*/  IMAD.WIDE R6, R14, 0x4, R6 ;  /* 0x000000040e067825 */ /* 0x004fcc00078e0206 */
[----:B------:R-:W2:Y:S01]  /*0140*/  LDG.E.EL.64 R6, desc[UR4][R6.64] ;  /* 0x0000000406067981 */ /* 0x000ea2000c2e1b00 */
[----:B----4-:R-:W-:-:S04]  /*0150*/  IMAD.WIDE R10, R14, 0x4, R10 ;  /* 0x000000040e0a7825 */ /* 0x010fc800078e020a */
[C---:B---3--:R-:W-:Y:S02]  /*0160*/  IMAD.WIDE R4, R14.reuse, 0x4, R4 ;  /* 0x000000040e047825 */ /* 0x048fe400078e0204 */
[----:B------:R-:W3:Y:S02]  /*0170*/  LDG.E.EL.64 R10, desc[UR4][R10.64] ;  /* 0x000000040a0a7981 */ /* 0x000ee4000c2e1b00 */
[----:B-----5:R-:W-:Y:S02]  /*0180*/  IMAD.WIDE R16, R14, 0x4, R16 ;  /* 0x000000040e107825 */ /* 0x020fe400078e0210 */
[----:B------:R-:W4:Y:S02]  /*0190*/  LDG.E.EL.64 R4, desc[UR4][R4.64] ;  /* 0x0000000404047981 */ /* 0x000f24000c2e1b00 */
[----:B01----:R-:W-:Y:S02]  /*01a0*/  IMAD.WIDE R2, R0, 0x4, R2 ;  /* 0x0000000400027825 */ /* 0x003fe400078e0202 */
[----:B------:R-:W5:Y:S04]  /*01b0*/  LDG.E.EL.64 R16, desc[UR4][R16.64] ;  /* 0x0000000410107981 */ /* 0x000f68000c2e1b00 */
[----:B------:R-:W3:Y:S01]  /*01c0*/  LDG.E.64 R8, desc[UR4][R2.64] ;  /* 0x0000000402087981 */ /* 0x000ee2000c1e1b00 */
[----:B------:R-:W-:-:S05]  /*01d0*/  IMAD.WIDE R20, R14, 0x4, R18 ;  /* 0x000000040e147825 */ /* 0x000fca00078e0212 */
[----:B------:R0:W5:Y:S01]  /*01e0*/  LDG.E.EL.64 R14, desc[UR4][R20.64] ;  /* 0x00000004140e7981 */ /* 0x000162000c2e1b00 */
[----:B------:R-:W-:-:S05]  /*01f0*/  IMAD.WIDE R12, R0, 0x4, R12 ;  /* 0x00000004000c7825 */ /* 0x000fca00078e020c */
[----:B------:R-:W4:Y:S01]  /*0200*/  LDG.E.64 R18, desc[UR4][R12.64] ;  /* 0x000000040c127981 */ /* 0x000f22000c1e1b00 */
[----:B0-----:R-:W-:Y:S01]  /*0210*/  HFMA2.MMA R21, -RZ, RZ, 1.625, 0 ;  /* 0x3e800000ff157435 */ /* 0x001fe200000001ff */
[----:B--2---:R-:W-:Y:S01]  /*0220*/  FADD R6, R6, 9.9999997473787516356e-06 ;  /* 0x3727c5ac06067421 */ /* 0x004fe20000000000 */
[----:B------:R-:W-:-:S03]  /*0230*/  FADD R7, R7, 9.9999997473787516356e-06 ;  /* 0x3727c5ac07077421 */ /* 0x000fc60000000000 */
[----:B------:R-:W0:Y:S08]  /*0240*/  MUFU.SQRT R0, R6 ;  /* 0x0000000600007308 */ /* 0x000e300000002000 */
[----:B------:R-:W1:Y:S01]  /*0250*/  MUFU.SQRT R22, R7 ;  /* 0x0000000700167308 */ /* 0x000e620000002000 */
[C---:B0-----:R-:W-:Y:S02]  /*0260*/  FSETP.GT.AND P0, PT, R0.reuse, 8.50705917302346158658e+37, PT ;  /* 0x7e8000000000780b */ /* 0x041fe40003f04000 */
[----:B------:R-:W-:-:S02]  /*0270*/  FSETP.GEU.AND P2, PT, R0, 1.175494350822287508e-38, PT ;  /* 0x008000000000780b */ /* 0x000fc40003f4e000 */
[C---:B-1----:R-:W-:Y:S02]  /*0280*/  FSETP.GT.AND P1, PT, R22.reuse, 8.50705917302346158658e+37, PT ;  /* 0x7e8000001600780b */ /* 0x042fe40003f24000 */
[----:B------:R-:W-:-:S07]  /*0290*/  FSETP.GEU.AND P3, PT, R22, 1.175494350822287508e-38, PT ;  /* 0x008000001600780b */ /* 0x000fce0003f6e000 */
[----:B------:R-:W-:-:S04]  /*02a0*/  @P0 FMUL R0, R0, 0.25 ;  /* 0x3e80000000000820 */ /* 0x000fc80000400000 */
[----:B------:R-:W-:Y:S01]  /*02b0*/  @!P2 FMUL R0, R0, 16777216 ;  /* 0x4b8000000000a820 */ /* 0x000fe20000400000 */
[----:B------:R-:W-:-:S04]  /*02c0*/  @P1 FMUL R22, R22, 0.25 ;  /* 0x3e80000016161820 */ /* 0x000fc80000400000 */
[----:B------:R-:W-:Y:S01]  /*02d0*/  @!P3 FMUL R22, R22, 16777216 ;  /* 0x4b8000001616b820 */ /* 0x000fe20000400000 */
[----:B------:R-:W0:Y:S01]  /*02e0*/  MUFU.RCP R0, R0 ;  /* 0x0000000000007308 */ /* 0x000e220000001000 */
[----:B------:R-:W-:-:S07]  /*02f0*/  FSEL R7, R21, 1, P0 ;  /* 0x3f80000015077808 */ /* 0x000fce0000000000 */
[----:B------:R-:W1:Y:S01]  /*0300*/  MUFU.RCP R22, R22 ;  /* 0x0000001600167308 */ /* 0x000e620000001000 */
[----:B------:R-:W-:Y:S01]  /*0310*/  FSEL R21, R21, 1, P1 ;  /* 0x3f80000015157808 */ /* 0x000fe20000800000 */
[----:B------:R-:W-:Y:S01]  /*0320*/  @!P2 FMUL R7, R7, 16777216 ;  /* 0x4b8000000707a820 */ /* 0x000fe20000400000 */
[----:B---3--:R-:W-:Y:S01]  /*0330*/  FADD R8, R8, R10 ;  /* 0x0000000a08087221 */ /* 0x008fe20000000000 */
[----:B------:R-:W-:Y:S02]  /*0340*/  FADD R9, R9, R11 ;  /* 0x0000000b09097221 */ /* 0x000fe40000000000 */
[----:B------:R-:W-:Y:S01]  /*0350*/  @!P3 FMUL R21, R21, 16777216 ;  /* 0x4b8000001515b820 */ /* 0x000fe20000400000 */
[----:B0-----:R-:W-:Y:S01]  /*0360*/  FMUL R7, R0, R7 ;  /* 0x0000000700077220 */ /* 0x001fe20000400000 */
[----:B----4-:R-:W-:Y:S01]  /*0370*/  FADD R4, -R4, R8 ;  /* 0x0000000804047221 */ /* 0x010fe20000000100 */
[----:B------:R-:W-:Y:S01]  /*0380*/  FADD R5, -R5, R9 ;  /* 0x0000000905057221 */ /* 0x000fe20000000100 */
[----:B-1----:R-:W-:-:S02]  /*0390*/  FMUL R0, R22, R21 ;  /* 0x0000001516007220 */ /* 0x002fc40000400000 */
[----:B------:R-:W-:Y:S02]  /*03a0*/  FMUL R7, R4, R7 ;  /* 0x0000000704077220 */ /* 0x000fe40000400000 */
[----:B------:R-:W-:Y:S02]  /*03b0*/  FMUL R0, R5, R0 ;  /* 0x0000000005007220 */ /* 0x000fe40000400000 */
[----:B-----5:R-:W-:Y:S02]  /*03c0*/  FFMA R7, R14, R7, R16 ;  /* 0x000000070e077223 */ /* 0x020fe40000000010 */
[----:B------:R-:W-:-:S03]  /*03d0*/  FFMA R0, R15, R0, R17 ;  /* 0x000000000f007223 */ /* 0x000fc60000000011 */
[C---:B------:R-:W-:Y:S02]  /*03e0*/  FSETP.GEU.AND P0, PT, R7.reuse, RZ, PT ;  /* 0x000000ff0700720b */ /* 0x040fe40003f0e000 */
[C---:B------:R-:W-:Y:S02]  /*03f0*/  FSETP.GEU.AND P1, PT, R0.reuse, RZ, PT ;  /* 0x000000ff0000720b */ /* 0x040fe40003f2e000 */
[----:B------:R-:W-:Y:S02]  /*0400*/  FSEL R7, R7, RZ, P0 ;  /* 0x000000ff07077208 */ /* 0x000fe40000000000 */
[----:B------:R-:W-:-:S03]  /*0410*/  FSEL R0, R0, RZ, P1 ;  /* 0x000000ff00007208 */ /* 0x000fc60000800000 */
[----:B------:R-:W-:Y:S02]  /*0420*/  FADD R18, R18, R7 ;  /* 0x0000000712127221 */ /* 0x000fe40000000000 */
[----:B------:R-:W-:Y:S01]  /*0430*/  FADD R19, R19, R0 ;  /* 0x0000000013137221 */ /* 0x000fe20000000000 */
[----:B------:R-:W-:Y:S04]  /*0440*/  STG.E.64 desc[UR4][R2.64], R8 ;  /* 0x0000000802007986 */ /* 0x000fe8000c101b04 */
[----:B------:R-:W-:Y:S01]  /*0450*/  STG.E.64 desc[UR4][R12.64], R18 ;  /* 0x000000120c007986 */ /* 0x000fe2000c101b04 */
[----:B------:R-:W-:Y:S05]  /*0460*/  EXIT ;  /* 0x000000000000794d */ /* 0x000fea0003800000 */
.L_x_0:
[----:B------:R-:W-:-:S00]  /*0470*/  BRA `(.L_x_0) ;  /* 0xfffffffc00fc7947 */ /* 0x000fc0000383ffff */
[----:B------:R-:W-:-:S00]  /*0480*/  NOP ;  /* 0x0000000000007918 */ /* 0x000fc00000000000 */
[----:B------:R-:W-:-:S00]  /*0490*/  NOP ;  /* 0x0000000000007918 */ /* 0x000fc00000000000 */
[----:B------:R-:W-:-:S00]  /*04a0*/  NOP ;  /* 0x0000000000007918 */ /* 0x000fc00000000000 */
[----:B------:R-:W-:-:S00]  /*04b0*/  NOP ;  /* 0x0000000000007918 */ /* 0x000fc00000000000 */
[----:B------:R-:W-:-:S00]  /*04c0*/  NOP ;  /* 0x0000000000007918 */ /* 0x000fc00000000000 */
[----:B------:R-:W-:-:S00]  /*04d0*/  NOP ;  /* 0x0000000000007918 */ /* 0x000fc00000000000 */
[----:B------:R-:W-:-:S00]  /*04e0*/  NOP ;  /* 0x0000000000007918 */ /* 0x000fc00000000000 */
[----:B------:R-:W-:-:S00]  /*04f0*/  NOP ;  /* 0x0000000000007918 */ /* 0x000fc00000000000 */
.L_x_1:


//--------------------- .nv.global.init           --------------------------
	.section	.nv.global.init,"aw",@progbits
.nv.global.init:
	.type		_$_str,@object
	.size		_$_str,(_$_str_$_2 - _$_str)
_$_str:
        /*0000*/ 	.byte	0x5f, 0x5f, 0x43, 0x55, 0x44, 0x41, 0x5f, 0x46, 0x54, 0x5a, 0x00
	.type		_$_str_$_2,@object
	.size		_$_str_$_2,(.L_1 - _$_str_$_2)
_$_str_$_2:
        /*000b*/ 	.byte	0x5f, 0x5f, 0x43, 0x55, 0x44, 0x41, 0x5f, 0x50, 0x52, 0x45, 0x43, 0x5f, 0x53, 0x51, 0x52, 0x54
        /*001b*/ 	.byte	0x00
.L_1:


//--------------------- .nv.constant0.triton_poi_fused__native_batch_norm_legit_no_training_add_convolution_relu_20 --------------------------
	.section	.nv.constant0.triton_poi_fused__native_batch_norm_legit_no_training_add_convolution_relu_20,"a",@progbits
	.sectionflags	@""
	.align	4
.nv.constant0.triton_poi_fused__native_batch_norm_legit_no_training_add_convolution_relu_20:
	.zero		588
